	.headerflags	@"EF_CUDA_TEXMODE_UNIFIED EF_CUDA_64BIT_ADDRESS EF_CUDA_ACCELERATORS EF_CUDA_SM90 EF_CUDA_VIRTUAL_SM(EF_CUDA_SM90)"
	.elftype	@"ET_EXEC"


//--------------------- .nv.info                  --------------------------
	.section	.nv.info,"",@"SHT_CUDA_INFO"
	.align	4


	//----- nvinfo : EIATTR_REGCOUNT
	.align		4
        /*0000*/ 	.byte	0x04, 0x2f
        /*0002*/ 	.short	(.L_3 - .L_2)
	.align		4
.L_2:
        /*0004*/ 	.word	index@(triton_poi_fused__native_batch_norm_legit_no_training_1)
        /*0008*/ 	.word	0x00000012


	//----- nvinfo : EIATTR_MIN_STACK_SIZE
	.align		4
.L_3:
        /*000c*/ 	.byte	0x04, 0x12
        /*000e*/ 	.short	(.L_5 - .L_4)
	.align		4
.L_4:
        /*0010*/ 	.word	index@(triton_poi_fused__native_batch_norm_legit_no_training_1)
        /*0014*/ 	.word	0x00000000


	//----- nvinfo : EIATTR_FRAME_SIZE
	.align		4
.L_5:
        /*0018*/ 	.byte	0x04, 0x11
        /*001a*/ 	.short	(.L_7 - .L_6)
	.align		4
.L_6:
        /*001c*/ 	.word	index@(triton_poi_fused__native_batch_norm_legit_no_training_1)
        /*0020*/ 	.word	0x00000000


	//----- nvinfo : EIATTR_MIN_STACK_SIZE
	.align		4
.L_7:
        /*0024*/ 	.byte	0x04, 0x12
        /*0026*/ 	.short	(.L_9 - .L_8)
	.align		4
.L_8:
        /*0028*/ 	.word	index@(triton_poi_fused__native_batch_norm_legit_no_training_1)
        /*002c*/ 	.word	0x00000000
.L_9:


//--------------------- .nv.info.triton_poi_fused__native_batch_norm_legit_no_training_1 --------------------------
	.section	.nv.info.triton_poi_fused__native_batch_norm_legit_no_training_1,"",@"SHT_CUDA_INFO"
	.sectionflags	@""
	.align	4


	//----- nvinfo : EIATTR_CUDA_API_VERSION
	.align		4
        /*0000*/ 	.byte	0x04, 0x37
        /*0002*/ 	.short	(.L_11 - .L_10)
.L_10:
        /*0004*/ 	.word	0x0000007c


	//----- nvinfo : EIATTR_KPARAM_INFO
	.align		4
.L_11:
        /*0008*/ 	.byte	0x04, 0x17
        /*000a*/ 	.short	(.L_13 - .L_12)
.L_12:
        /*000c*/ 	.word	0x00000000
        /*0010*/ 	.short	0x0006
        /*0012*/ 	.short	0x0030
        /*0014*/ 	.byte	0x00, 0xf0, 0x11, 0x00


	//----- nvinfo : EIATTR_KPARAM_INFO
	.align		4
.L_13:
        /*0018*/ 	.byte	0x04, 0x17
        /*001a*/ 	.short	(.L_15 - .L_14)
.L_14:
        /*001c*/ 	.word	0x00000000
        /*0020*/ 	.short	0x0005
        /*0022*/ 	.short	0x0028
        /*0024*/ 	.byte	0x00, 0xf4, 0x21, 0x00


	//----- nvinfo : EIATTR_KPARAM_INFO
	.align		4
.L_15:
        /*0028*/ 	.byte	0x04, 0x17
        /*002a*/ 	.short	(.L_17 - .L_16)
.L_16:
        /*002c*/ 	.word	0x00000000
        /*0030*/ 	.short	0x0004
        /*0032*/ 	.short	0x0020
        /*0034*/ 	.byte	0x00, 0xf4, 0x21, 0x00


	//----- nvinfo : EIATTR_KPARAM_INFO
	.align		4
.L_17:
        /*0038*/ 	.byte	0x04, 0x17
        /*003a*/ 	.short	(.L_19 - .L_18)
.L_18:
        /*003c*/ 	.word	0x00000000
        /*0040*/ 	.short	0x0003
        /*0042*/ 	.short	0x0018
        /*0044*/ 	.byte	0x00, 0xf4, 0x21, 0x00


	//----- nvinfo : EIATTR_KPARAM_INFO
	.align		4
.L_19:
        /*0048*/ 	.byte	0x04, 0x17
        /*004a*/ 	.short	(.L_21 - .L_20)
.L_20:
        /*004c*/ 	.word	0x00000000
        /*0050*/ 	.short	0x0002
        /*0052*/ 	.short	0x0010
        /*0054*/ 	.byte	0x00, 0xf4, 0x21, 0x00


	//----- nvinfo : EIATTR_KPARAM_INFO
	.align		4
.L_21:
        /*0058*/ 	.byte	0x04, 0x17
        /*005a*/ 	.short	(.L_23 - .L_22)
.L_22:
        /*005c*/ 	.word	0x00000000
        /*0060*/ 	.short	0x0001
        /*0062*/ 	.short	0x0008
        /*0064*/ 	.byte	0x00, 0xf4, 0x21, 0x00


	//----- nvinfo : EIATTR_KPARAM_INFO
	.align		4
.L_23:
        /*0068*/ 	.byte	0x04, 0x17
        /*006a*/ 	.short	(.L_25 - .L_24)
.L_24:
        /*006c*/ 	.word	0x00000000
        /*0070*/ 	.short	0x0000
        /*0072*/ 	.short	0x0000
        /*0074*/ 	.byte	0x00, 0xf4, 0x21, 0x00


	//----- nvinfo : EIATTR_SPARSE_MMA_MASK
	.align		4
.L_25:
        /*0078*/ 	.byte	0x03, 0x50
        /*007a*/ 	.short	0x0000


	//----- nvinfo : EIATTR_MAXREG_COUNT
	.align		4
        /*007c*/ 	.byte	0x03, 0x1b
        /*007e*/ 	.short	0x00ff


	//----- nvinfo : EIATTR_EXIT_INSTR_OFFSETS
	.align		4
        /*0080*/ 	.byte	0x04, 0x1c
        /*0082*/ 	.short	(.L_27 - .L_26)


	//   ....[0]....
.L_26:
        /*0084*/ 	.word	0x00000390


	//----- nvinfo : EIATTR_REQNTID
	.align		4
.L_27:
        /*0088*/ 	.byte	0x04, 0x10
        /*008a*/ 	.short	(.L_29 - .L_28)
.L_28:
        /*008c*/ 	.word	0x00000080
        /*0090*/ 	.word	0x00000001
        /*0094*/ 	.word	0x00000001


	//----- nvinfo : EIATTR_CBANK_PARAM_SIZE
	.align		4
.L_29:
        /*0098*/ 	.byte	0x03, 0x19
        /*009a*/ 	.short	0x0034


	//----- nvinfo : EIATTR_PARAM_CBANK
	.align		4
        /*009c*/ 	.byte	0x04, 0x0a
        /*009e*/ 	.short	(.L_31 - .L_30)
	.align		4
.L_30:
        /*00a0*/ 	.word	index@(.nv.constant0.triton_poi_fused__native_batch_norm_legit_no_training_1)
        /*00a4*/ 	.short	0x0210
        /*00a6*/ 	.short	0x0034


	//----- nvinfo : EIATTR_SW_WAR
	.align		4
.L_31:
        /*00a8*/ 	.byte	0x04, 0x36
        /*00aa*/ 	.short	(.L_33 - .L_32)
.L_32:
        /*00ac*/ 	.word	0x00000008
.L_33:


//--------------------- .nv.callgraph             --------------------------
	.section	.nv.callgraph,"",@"SHT_CUDA_CALLGRAPH"
	.align	4
	.sectionentsize	8
	.align		4
        /*0000*/ 	.word	0x00000000
	.align		4
        /*0004*/ 	.word	0xffffffff
	.align		4
        /*0008*/ 	.word	0x00000000
	.align		4
        /*000c*/ 	.word	0xfffffffe
	.align		4
        /*0010*/ 	.word	0x00000000
	.align		4
        /*0014*/ 	.word	0xfffffffd
	.align		4
        /*0018*/ 	.word	0x00000000
	.align		4
        /*001c*/ 	.word	0xfffffffc


//--------------------- .nv.constant4             --------------------------
	.section	.nv.constant4,"a",@progbits
	.align	8
	.align		8
.nv.constant4:
        /*0000*/ 	.dword	_$_str
	.align		8
        /*0008*/ 	.dword	_$_str_$_2


//--------------------- .text.triton_poi_fused__native_batch_norm_legit_no_training_1 --------------------------
	.section	.text.triton_poi_fused__native_batch_norm_legit_no_training_1,"ax",@progbits
	.align	128
        .global         triton_poi_fused__native_batch_norm_legit_no_training_1
        .type           triton_poi_fused__native_batch_norm_legit_no_training_1,@function
        .size           triton_poi_fused__native_batch_norm_legit_no_training_1,(.L_x_1 - triton_poi_fused__native_batch_norm_legit_no_training_1)
        .other          triton_poi_fused__native_batch_norm_legit_no_training_1,@"STO_CUDA_ENTRY STV_DEFAULT"
triton_poi_fused__native_batch_norm_legit_no_training_1:
.text.triton_poi_fused__native_batch_norm_legit_no_training_1:
[----:B------:R-:W-:Y:S01]  /*0000*/  LDC R1, c[0x0][0x28] ;  /* 0x00000a00ff017b82 */ /* 0x000fe20000000800 */
[----:B------:R-:W1:Y:S07]  /*0010*/  S2R R0, SR_TID.X ;  /* 0x0000000000007919 */ /* 0x000e6e0000002100 */
[----:B------:R-:W2:Y:S01]  /*0020*/  LDC.64 R2, c[0x0][0x220] ;  /* 0x00008800ff027b82 */ /* 0x000ea20000000a00 */
[----:B------:R-:W-:Y:S01]  /*0030*/  ULDC.64 UR4, c[0x0][0x208] ;  /* 0x0000820000047ab9 */ /* 0x000fe20000000a00 */
[----:B------:R-:W3:Y:S06]  /*0040*/  S2R R7, SR_CTAID.X ;  /* 0x0000000000077919 */ /* 0x000eec0000002500 */
[----:B------:R-:W4:Y:S08]  /*0050*/  LDC.64 R8, c[0x0][0x228] ;  /* 0x00008a00ff087b82 */ /* 0x000f300000000a00 */
[----:B------:R-:W5:Y:S01]  /*0060*/  LDC.64 R10, c[0x0][0x230] ;  /* 0x00008c00ff0a7b82 */ /* 0x000f620000000a00 */
[----:B-1----:R-:W-:-:S02]  /*0070*/  SHF.L.U32 R0, R0, 0x1, RZ ;  /* 0x0000000100007819 */ /* 0x002fc400000006ff */
[----:B---3--:R-:W-:Y:S02]  /*0080*/  SHF.R.S32.HI R5, RZ, 0x17, R7 ;  /* 0x00000017ff057819 */ /* 0x008fe40000011407 */
[----:B------:R-:W-:Y:S02]  /*0090*/  LOP3.LUT R0, R0, 0xfe, RZ, 0xc0, !PT ;  /* 0x000000fe00007812 */ /* 0x000fe400078ec0ff */
[----:B------:R-:W-:Y:S02]  /*00a0*/  SGXT R5, R5, 0x1 ;  /* 0x000000010505781a */ /* 0x000fe40000000200 */
[----:B------:R-:W-:Y:S02]  /*00b0*/  LEA R0, R7, R0, 0x8 ;  /* 0x0000000007007211 */ /* 0x000fe400078e40ff */
[----:B------:R-:W1:Y:S02]  /*00c0*/  LDC.64 R6, c[0x0][0x218] ;  /* 0x00008600ff067b82 */ /* 0x000e640000000a00 */
[----:B------:R-:W-:-:S04]  /*00d0*/  LEA.HI R5, R5, R0, RZ, 0xb ;  /* 0x0000000005057211 */ /* 0x000fc800078f58ff */
[----:B------:R-:W-:-:S04]  /*00e0*/  LOP3.LUT R5, R5, 0xfffff800, RZ, 0xc0, !PT ;  /* 0xfffff80005057812 */ /* 0x000fc800078ec0ff */
[----:B------:R-:W-:Y:S02]  /*00f0*/  IADD3 R13, R0, -R5, RZ ;  /* 0x80000005000d7210 */ /* 0x000fe40007ffe0ff */
[----:B------:R-:W3:Y:S03]  /*0100*/  LDC.64 R4, c[0x0][0x210] ;  /* 0x00008400ff047b82 */ /* 0x000ee60000000a00 */
[----:B--2---:R-:W-:-:S06]  /*0110*/  IMAD.WIDE R2, R13, 0x4, R2 ;  /* 0x000000040d027825 */ /* 0x004fcc00078e0202 */
[----:B------:R-:W2:Y:S01]  /*0120*/  LDG.E.EL.64 R2, desc[UR4][R2.64] ;  /* 0x0000000402027981 */ /* 0x000ea2000c2e1b00 */
[----:B-1----:R-:W-:-:S06]  /*0130*/  IMAD.WIDE R6, R13, 0x4, R6 ;  /* 0x000000040d067825 */ /* 0x002fcc00078e0206 */
[----:B------:R-:W2:Y:S01]  /*0140*/  LDG.E.EL.64 R6, desc[UR4][R6.64] ;  /* 0x0000000406067981 */ /* 0x000ea2000c2e1b00 */
[----:B---3--:R-:W-:-:S06]  /*0150*/  IMAD.WIDE R4, R0, 0x4, R4 ;  /* 0x0000000400047825 */ /* 0x008fcc00078e0204 */
[----:B------:R-:W3:Y:S01]  /*0160*/  LDG.E.64 R4, desc[UR4][R4.64] ;  /* 0x0000000404047981 */ /* 0x000ee2000c1e1b00 */
[----:B----4-:R-:W-:-:S04]  /*0170*/  IMAD.WIDE R8, R13, 0x4, R8 ;  /* 0x000000040d087825 */ /* 0x010fc800078e0208 */
[----:B-----5:R-:W-:Y:S02]  /*0180*/  IMAD.WIDE R10, R13, 0x4, R10 ;  /* 0x000000040d0a7825 */ /* 0x020fe400078e020a */
[----:B------:R-:W4:Y:S04]  /*0190*/  LDG.E.EL.64 R8, desc[UR4][R8.64] ;  /* 0x0000000408087981 */ /* 0x000f28000c2e1b00 */
[----:B------:R-:W4:Y:S01]  /*01a0*/  LDG.E.EL.64 R10, desc[UR4][R10.64] ;  /* 0x000000040a0a7981 */ /* 0x000f22000c2e1b00 */
[----:B------:R-:W-:Y:S01]  /*01b0*/  HFMA2.MMA R15, -RZ, RZ, 1.625, 0 ;  /* 0x3e800000ff0f7435 */ /* 0x000fe200000001ff */
[----:B--2---:R-:W-:Y:S01]  /*01c0*/  FADD R2, R2, 9.9999997473787516356e-06 ;  /* 0x3727c5ac02027421 */ /* 0x004fe20000000000 */
[----:B------:R-:W-:-:S03]  /*01d0*/  FADD R12, R3, 9.9999997473787516356e-06 ;  /* 0x3727c5ac030c7421 */ /* 0x000fc60000000000 */
[----:B------:R1:W2:Y:S08]  /*01e0*/  MUFU.SQRT R13, R2 ;  /* 0x00000002000d7308 */ /* 0x0002b00000002000 */
[----:B------:R-:W5:Y:S01]  /*01f0*/  MUFU.SQRT R14, R12 ;  /* 0x0000000c000e7308 */ /* 0x000f620000002000 */
[----:B-1----:R-:W1:Y:S01]  /*0200*/  LDC.64 R2, c[0x0][0x238] ;  /* 0x00008e00ff027b82 */ /* 0x002e620000000a00 */
[----:B--2---:R-:W-:-:S02]  /*0210*/  FSETP.GT.AND P0, PT, R13, 8.50705917302346158658e+37, PT ;  /* 0x7e8000000d00780b */ /* 0x004fc40003f04000 */
[----:B------:R-:W-:Y:S02]  /*0220*/  FSETP.GEU.AND P2, PT, R13, 1.175494350822287508e-38, PT ;  /* 0x008000000d00780b */ /* 0x000fe40003f4e000 */
[C---:B-----5:R-:W-:Y:S02]  /*0230*/  FSETP.GT.AND P1, PT, R14.reuse, 8.50705917302346158658e+37, PT ;  /* 0x7e8000000e00780b */ /* 0x060fe40003f24000 */
[----:B------:R-:W-:-:S07]  /*0240*/  FSETP.GEU.AND P3, PT, R14, 1.175494350822287508e-38, PT ;  /* 0x008000000e00780b */ /* 0x000fce0003f6e000 */
[----:B------:R-:W-:-:S04]  /*0250*/  @P0 FMUL R13, R13, 0.25 ;  /* 0x3e8000000d0d0820 */ /* 0x000fc80000400000 */
[----:B------:R-:W-:Y:S01]  /*0260*/  @!P2 FMUL R13, R13, 16777216 ;  /* 0x4b8000000d0da820 */ /* 0x000fe20000400000 */
[----:B------:R-:W-:-:S04]  /*0270*/  @P1 FMUL R14, R14, 0.25 ;  /* 0x3e8000000e0e1820 */ /* 0x000fc80000400000 */
[----:B------:R-:W-:Y:S01]  /*0280*/  @!P3 FMUL R14, R14, 16777216 ;  /* 0x4b8000000e0eb820 */ /* 0x000fe20000400000 */
[----:B------:R-:W2:Y:S01]  /*0290*/  MUFU.RCP R13, R13 ;  /* 0x0000000d000d7308 */ /* 0x000ea20000001000 */
[----:B------:R-:W-:-:S07]  /*02a0*/  FSEL R12, R15, 1, P0 ;  /* 0x3f8000000f0c7808 */ /* 0x000fce0000000000 */
[----:B------:R-:W5:Y:S01]  /*02b0*/  MUFU.RCP R14, R14 ;  /* 0x0000000e000e7308 */ /* 0x000f620000001000 */
[----:B------:R-:W-:Y:S01]  /*02c0*/  FSEL R15, R15, 1, P1 ;  /* 0x3f8000000f0f7808 */ /* 0x000fe20000800000 */
[----:B------:R-:W-:Y:S01]  /*02d0*/  @!P2 FMUL R12, R12, 16777216 ;  /* 0x4b8000000c0ca820 */ /* 0x000fe20000400000 */
[----:B---3--:R-:W-:-:S03]  /*02e0*/  FADD R4, R4, -R6 ;  /* 0x8000000604047221 */ /* 0x008fc60000000000 */
[----:B------:R-:W-:Y:S01]  /*02f0*/  @!P3 FMUL R15, R15, 16777216 ;  /* 0x4b8000000f0fb820 */ /* 0x000fe20000400000 */
[----:B------:R-:W-:Y:S01]  /*0300*/  FADD R5, R5, -R7 ;  /* 0x8000000705057221 */ /* 0x000fe20000000000 */
[----:B--2---:R-:W-:Y:S02]  /*0310*/  FMUL R13, R13, R12 ;  /* 0x0000000c0d0d7220 */ /* 0x004fe40000400000 */
[----:B-----5:R-:W-:Y:S02]  /*0320*/  FMUL R6, R14, R15 ;  /* 0x0000000f0e067220 */ /* 0x020fe40000400000 */
[----:B------:R-:W-:Y:S02]  /*0330*/  FMUL R13, R4, R13 ;  /* 0x0000000d040d7220 */ /* 0x000fe40000400000 */
[----:B------:R-:W-:Y:S01]  /*0340*/  FMUL R6, R5, R6 ;  /* 0x0000000605067220 */ /* 0x000fe20000400000 */
[----:B-1----:R-:W-:-:S04]  /*0350*/  IMAD.WIDE R2, R0, 0x4, R2 ;  /* 0x0000000400027825 */ /* 0x002fc800078e0202 */
[----:B----4-:R-:W-:Y:S01]  /*0360*/  FFMA R8, R8, R13, R10 ;  /* 0x0000000d08087223 */ /* 0x010fe2000000000a */
[----:B------:R-:W-:-:S05]  /*0370*/  FFMA R9, R9, R6, R11 ;  /* 0x0000000609097223 */ /* 0x000fca000000000b */
[----:B------:R-:W-:Y:S01]  /*0380*/  STG.E.64 desc[UR4][R2.64], R8 ;  /* 0x0000000802007986 */ /* 0x000fe2000c101b04 */
[----:B------:R-:W-:Y:S05]  /*0390*/  EXIT ;  /* 0x000000000000794d */ /* 0x000fea0003800000 */
.L_x_0:
[----:B------:R-:W-:-:S00]  /*03a0*/  BRA `(.L_x_0) ;  /* 0xfffffffc00fc7947 */ /* 0x000fc0000383ffff */
[----:B------:R-:W-:-:S00]  /*03b0*/  NOP ;  /* 0x0000000000007918 */ /* 0x000fc00000000000 */
        /* <DEDUP_REMOVED lines=12> */
.L_x_1:


//--------------------- .nv.global.init           --------------------------
	.section	.nv.global.init,"aw",@progbits
.nv.global.init:
	.type		_$_str,@object
	.size		_$_str,(_$_str_$_2 - _$_str)
_$_str:
        /*0000*/ 	.byte	0x5f, 0x5f, 0x43, 0x55, 0x44, 0x41, 0x5f, 0x46, 0x54, 0x5a, 0x00
	.type		_$_str_$_2,@object
	.size		_$_str_$_2,(.L_1 - _$_str_$_2)
_$_str_$_2:
        /*000b*/ 	.byte	0x5f, 0x5f, 0x43, 0x55, 0x44, 0x41, 0x5f, 0x50, 0x52, 0x45, 0x43, 0x5f, 0x53, 0x51, 0x52, 0x54
        /*001b*/ 	.byte	0x00
.L_1:


//--------------------- .nv.constant0.triton_poi_fused__native_batch_norm_legit_no_training_1 --------------------------
	.section	.nv.constant0.triton_poi_fused__native_batch_norm_legit_no_training_1,"a",@progbits
	.sectionflags	@""
	.align	4
.nv.constant0.triton_poi_fused__native_batch_norm_legit_no_training_1:
	.zero		580
